//
// Generated by NVIDIA NVVM Compiler
//
// Compiler Build ID: CL-36424714
// Cuda compilation tools, release 13.0, V13.0.88
// Based on NVVM 20.0.0
//

.version 9.0
.target sm_100
.address_size 64

	// .globl	_Z10checkIndexv
.extern .func  (.param .b32 func_retval0) vprintf
(
	.param .b64 vprintf_param_0,
	.param .b64 vprintf_param_1
)
;
.global .align 1 .b8 $str[27] = {116, 104, 114, 101, 97, 100, 73, 100, 120, 32, 61, 32, 40, 32, 37, 100, 44, 32, 37, 100, 44, 32, 37, 100, 41, 10};
.global .align 1 .b8 $str$1[26] = {98, 108, 111, 99, 107, 68, 105, 109, 32, 61, 32, 40, 32, 37, 100, 44, 32, 37, 100, 44, 32, 37, 100, 41, 10};
.global .align 1 .b8 $str$2[25] = {103, 114, 105, 100, 68, 105, 109, 32, 61, 32, 40, 32, 37, 100, 44, 32, 37, 100, 44, 32, 37, 100, 41, 10};

.visible .entry _Z10checkIndexv()
{
	.local .align 8 .b8 	__local_depot0[16];
	.reg .b64 	%SP;
	.reg .b64 	%SPL;
	.reg .b32 	%r<16>;
	.reg .b64 	%rd<9>;

	mov.u64 	%SPL, __local_depot0;
	cvta.local.u64 	%SP, %SPL;
	add.u64 	%rd1, %SP, 0;
	add.u64 	%rd2, %SPL, 0;
	mov.u32 	%r1, %tid.x;
	mov.u32 	%r2, %tid.y;
	mov.u32 	%r3, %tid.z;
	st.local.v2.u32 	[%rd2], {%r1, %r2};
	st.local.u32 	[%rd2+8], %r3;
	mov.u64 	%rd3, $str;
	cvta.global.u64 	%rd4, %rd3;
	{ // callseq 0, 0
	.param .b64 param0;
	st.param.b64 	[param0], %rd4;
	.param .b64 param1;
	st.param.b64 	[param1], %rd1;
	.param .b32 retval0;
	call.uni (retval0), 
	vprintf, 
	(
	param0, 
	param1
	);
	ld.param.b32 	%r4, [retval0];
	} // callseq 0
	mov.u32 	%r6, %ntid.x;
	mov.u32 	%r7, %ntid.y;
	mov.u32 	%r8, %ntid.z;
	st.local.v2.u32 	[%rd2], {%r6, %r7};
	st.local.u32 	[%rd2+8], %r8;
	mov.u64 	%rd5, $str$1;
	cvta.global.u64 	%rd6, %rd5;
	{ // callseq 1, 0
	.param .b64 param0;
	st.param.b64 	[param0], %rd6;
	.param .b64 param1;
	st.param.b64 	[param1], %rd1;
	.param .b32 retval0;
	call.uni (retval0), 
	vprintf, 
	(
	param0, 
	param1
	);
	ld.param.b32 	%r9, [retval0];
	} // callseq 1
	mov.u32 	%r11, %nctaid.x;
	mov.u32 	%r12, %nctaid.y;
	mov.u32 	%r13, %nctaid.z;
	st.local.v2.u32 	[%rd2], {%r11, %r12};
	st.local.u32 	[%rd2+8], %r13;
	mov.u64 	%rd7, $str$2;
	cvta.global.u64 	%rd8, %rd7;
	{ // callseq 2, 0
	.param .b64 param0;
	st.param.b64 	[param0], %rd8;
	.param .b64 param1;
	st.param.b64 	[param1], %rd1;
	.param .b32 retval0;
	call.uni (retval0), 
	vprintf, 
	(
	param0, 
	param1
	);
	ld.param.b32 	%r14, [retval0];
	} // callseq 2
	ret;

}


// ===== COMPILED SASS (sm_100) =====

	.target	sm_100

	.elftype	@"ET_EXEC"


//--------------------- .note.nv.tkinfo           --------------------------
	.section	.note.nv.tkinfo,"",@"SHT_NOTE"
	.sectionflags	@"SHF_NOTE_NV_TKINFO"
	.tkinfo
        /*0018*/ 	.word	0x00000002
        /*0030*/ 	.string	""
        /*0030*/ 	.string	"ptxas"
        /*0030*/ 	.string	"Cuda compilation tools, release 13.0, V13.0.88"
        /*0030*/ 	.string	"Build cuda_13.0.r13.0/compiler.36424714_0"
        /*0030*/ 	.string	"-arch sm_100 -m 64 "



//--------------------- .note.nv.cuinfo           --------------------------
	.section	.note.nv.cuinfo,"",@"SHT_NOTE"
	.sectionflags	@"SHF_NOTE_NV_CUINFO"
        /*0018*/ 	.short	0x0002
        /*001a*/ 	.short	0x0064
        /*001c*/ 	.short	0x0082
	.zero		2


//--------------------- .nv.info                  --------------------------
	.section	.nv.info,"",@"SHT_CUDA_INFO"
	.align	4


	//----- nvinfo : EIATTR_REGCOUNT
	.align		4
        /*0000*/ 	.byte	0x04, 0x2f
        /*0002*/ 	.short	(.L_4 - .L_3)
	.align		4
.L_3:
        /*0004*/ 	.word	index@(_Z10checkIndexv)
        /*0008*/ 	.word	0x00000018


	//----- nvinfo : EIATTR_FRAME_SIZE
	.align		4
.L_4:
        /*000c*/ 	.byte	0x04, 0x11
        /*000e*/ 	.short	(.L_6 - .L_5)
	.align		4
.L_5:
        /*0010*/ 	.word	index@(_Z10checkIndexv)
        /*0014*/ 	.word	0x00000010


	//----- nvinfo : EIATTR_MIN_STACK_SIZE
	.align		4
.L_6:
        /*0018*/ 	.byte	0x04, 0x12
        /*001a*/ 	.short	(.L_8 - .L_7)
	.align		4
.L_7:
        /*001c*/ 	.word	index@(_Z10checkIndexv)
        /*0020*/ 	.word	0x00000010
.L_8:


//--------------------- .nv.compat                --------------------------
	.section	.nv.compat,"",@"SHT_CUDA_COMPAT_INFO"
	.align	4
        /*0000*/ 	.byte	0x02, 0x09, 0x00, 0x00, 0x02, 0x02, 0x01, 0x00, 0x02, 0x05, 0x05, 0x00, 0x03, 0x07, 0x01, 0x01
        /*0010*/ 	.byte	0x02, 0x03, 0x00, 0x00, 0x02, 0x06, 0x01, 0x00, 0x04, 0x0b, 0x08, 0x00, 0x09, 0x00, 0x00, 0x00
        /*0020*/ 	.byte	0x00, 0x00, 0x00, 0x00


//--------------------- .nv.info._Z10checkIndexv  --------------------------
	.section	.nv.info._Z10checkIndexv,"",@"SHT_CUDA_INFO"
	.sectionflags	@""
	.align	4


	//----- nvinfo : EIATTR_CUDA_API_VERSION
	.align		4
        /*0000*/ 	.byte	0x04, 0x37
        /*0002*/ 	.short	(.L_10 - .L_9)
.L_9:
        /*0004*/ 	.word	0x00000082


	//----- nvinfo : EIATTR_SPARSE_MMA_MASK
	.align		4
.L_10:
        /*0008*/ 	.byte	0x03, 0x50
        /*000a*/ 	.short	0x0000


	//----- nvinfo : EIATTR_MAXREG_COUNT
	.align		4
        /*000c*/ 	.byte	0x03, 0x1b
        /*000e*/ 	.short	0x00ff


	//----- nvinfo : EIATTR_EXTERNS
	.align		4
        /*0010*/ 	.byte	0x04, 0x0f
        /*0012*/ 	.short	(.L_12 - .L_11)


	//   ....[0]....
	.align		4
.L_11:
        /*0014*/ 	.word	index@(vprintf)


	//----- nvinfo : EIATTR_MERCURY_ISA_VERSION
	.align		4
.L_12:
        /*0018*/ 	.byte	0x03, 0x5f
        /*001a*/ 	.short	0x0101


	//----- nvinfo : EIATTR_VRC_CTA_INIT_COUNT
	.align		4
        /*001c*/ 	.byte	0x02, 0x4a
	.zero		1
	.zero		1


	//----- nvinfo : EIATTR_SYSCALL_OFFSETS
	.align		4
        /*0020*/ 	.byte	0x04, 0x46
        /*0022*/ 	.short	(.L_14 - .L_13)


	//   ....[0]....
.L_13:
        /*0024*/ 	.word	0x00000130


	//   ....[1]....
        /*0028*/ 	.word	0x00000200


	//   ....[2]....
        /*002c*/ 	.word	0x000002d0


	//----- nvinfo : EIATTR_EXIT_INSTR_OFFSETS
	.align		4
.L_14:
        /*0030*/ 	.byte	0x04, 0x1c
        /*0032*/ 	.short	(.L_16 - .L_15)


	//   ....[0]....
.L_15:
        /*0034*/ 	.word	0x000002e0


	//----- nvinfo : EIATTR_SW_WAR
	.align		4
.L_16:
        /*0038*/ 	.byte	0x04, 0x36
        /*003a*/ 	.short	(.L_18 - .L_17)
.L_17:
        /*003c*/ 	.word	0x00000008
.L_18:


//--------------------- .nv.callgraph             --------------------------
	.section	.nv.callgraph,"",@"SHT_CUDA_CALLGRAPH"
	.align	4
	.sectionentsize	8
	.align		4
        /*0000*/ 	.word	0x00000000
	.align		4
        /*0004*/ 	.word	0xffffffff
	.align		4
        /*0008*/ 	.word	index@(_Z10checkIndexv)
	.align		4
        /*000c*/ 	.word	index@(vprintf)
	.align		4
        /*0010*/ 	.word	0x00000000
	.align		4
        /*0014*/ 	.word	0xfffffffe
	.align		4
        /*0018*/ 	.word	0x00000000
	.align		4
        /*001c*/ 	.word	0xfffffffd
	.align		4
        /*0020*/ 	.word	0x00000000
	.align		4
        /*0024*/ 	.word	0xfffffffc


//--------------------- .nv.constant4             --------------------------
	.section	.nv.constant4,"a",@progbits
	.align	8
	.align		8
.nv.constant4:
        /*0000*/ 	.dword	vprintf
	.align		8
        /*0008*/ 	.dword	$str
	.align		8
        /*0010*/ 	.dword	$str$1
	.align		8
        /*0018*/ 	.dword	$str$2


//--------------------- .text._Z10checkIndexv     --------------------------
	.section	.text._Z10checkIndexv,"ax",@progbits
	.align	128
        .global         _Z10checkIndexv
        .type           _Z10checkIndexv,@function
        .size           _Z10checkIndexv,(.L_x_4 - _Z10checkIndexv)
        .other          _Z10checkIndexv,@"STO_CUDA_ENTRY STV_DEFAULT"
_Z10checkIndexv:
.text._Z10checkIndexv:
[----:B------:R-:W0:Y:S01]  /*0000*/  LDC R1, c[0x0][0x37c] ;  /* 0x0000df00ff017b82 */ /* 0x000e220000000800 */
[----:B------:R-:W1:Y:S01]  /*0010*/  S2R R10, SR_TID.X ;  /* 0x00000000000a7919 */ /* 0x000e620000002100 */
[----:B------:R-:W2:Y:S01]  /*0020*/  LDCU UR4, c[0x0][0x2f8] ;  /* 0x00005f00ff0477ac */ /* 0x000ea20008000800 */
[----:B0-----:R-:W-:Y:S01]  /*0030*/  VIADD R1, R1, 0xfffffff0 ;  /* 0xfffffff001017836 */ /* 0x001fe20000000000 */
[----:B------:R-:W-:Y:S01]  /*0040*/  MOV R2, 0x0 ;  /* 0x0000000000027802 */ /* 0x000fe20000000f00 */
[----:B------:R-:W1:Y:S01]  /*0050*/  S2R R11, SR_TID.Y ;  /* 0x00000000000b7919 */ /* 0x000e620000002200 */
[----:B------:R-:W0:Y:S02]  /*0060*/  LDCU UR5, c[0x0][0x2fc] ;  /* 0x00005f80ff0577ac */ /* 0x000e240008000800 */
[----:B------:R3:W4:Y:S01]  /*0070*/  LDC.64 R8, c[0x4][R2] ;  /* 0x0100000002087b82 */ /* 0x0007220000000a00 */
[----:B------:R-:W5:Y:S01]  /*0080*/  S2R R0, SR_TID.Z ;  /* 0x0000000000007919 */ /* 0x000f620000002300 */
[----:B------:R-:W3:Y:S01]  /*0090*/  LDCU.64 UR6, c[0x4][0x8] ;  /* 0x01000100ff0677ac */ /* 0x000ee20008000a00 */
[----:B--2---:R-:W-:-:S05]  /*00a0*/  IADD3 R17, P0, PT, R1, UR4, RZ ;  /* 0x0000000401117c10 */ /* 0x004fca000ff1e0ff */
[----:B0-----:R-:W-:Y:S02]  /*00b0*/  IMAD.X R16, RZ, RZ, UR5, P0 ;  /* 0x00000005ff107e24 */ /* 0x001fe400080e06ff */
[----:B------:R-:W-:Y:S01]  /*00c0*/  IMAD.MOV.U32 R6, RZ, RZ, R17 ;  /* 0x000000ffff067224 */ /* 0x000fe200078e0011 */
[----:B---3--:R-:W-:Y:S01]  /*00d0*/  MOV R4, UR6 ;  /* 0x0000000600047c02 */ /* 0x008fe20008000f00 */
[----:B------:R-:W-:Y:S01]  /*00e0*/  IMAD.U32 R5, RZ, RZ, UR7 ;  /* 0x00000007ff057e24 */ /* 0x000fe2000f8e00ff */
[----:B------:R-:W-:Y:S01]  /*00f0*/  MOV R7, R16 ;  /* 0x0000001000077202 */ /* 0x000fe20000000f00 */
[----:B-1----:R0:W-:Y:S04]  /*0100*/  STL.64 [R1], R10 ;  /* 0x0000000a01007387 */ /* 0x0021e80000100a00 */
[----:B-----5:R0:W-:Y:S02]  /*0110*/  STL [R1+0x8], R0 ;  /* 0x0000080001007387 */ /* 0x0201e40000100800 */
[----:B------:R-:W-:-:S07]  /*0120*/  LEPC R20, `(.L_x_0) ;  /* 0x000000001014794e */ /* 0x000fce0000000000 */
[----:B0---4-:R-:W-:Y:S05]  /*0130*/  CALL.ABS.NOINC R8 ;  /* 0x0000000008007343 */ /* 0x011fea0003c00000 */
.L_x_0:
[----:B------:R-:W0:Y:S01]  /*0140*/  LDC R8, c[0x0][0x360] ;  /* 0x0000d800ff087b82 */ /* 0x000e220000000800 */
[----:B------:R-:W1:Y:S01]  /*0150*/  LDCU.64 UR4, c[0x4][0x10] ;  /* 0x01000200ff0477ac */ /* 0x000e620008000a00 */
[----:B------:R-:W-:Y:S01]  /*0160*/  IMAD.MOV.U32 R6, RZ, RZ, R17 ;  /* 0x000000ffff067224 */ /* 0x000fe200078e0011 */
[----:B------:R-:W-:-:S05]  /*0170*/  MOV R7, R16 ;  /* 0x0000001000077202 */ /* 0x000fca0000000f00 */
[----:B------:R-:W0:Y:S08]  /*0180*/  LDC R9, c[0x0][0x364] ;  /* 0x0000d900ff097b82 */ /* 0x000e300000000800 */
[----:B------:R-:W2:Y:S01]  /*0190*/  LDC R0, c[0x0][0x368] ;  /* 0x0000da00ff007b82 */ /* 0x000ea20000000800 */
[----:B-1----:R-:W-:Y:S01]  /*01a0*/  IMAD.U32 R4, RZ, RZ, UR4 ;  /* 0x00000004ff047e24 */ /* 0x002fe2000f8e00ff */
[----:B------:R-:W-:-:S06]  /*01b0*/  MOV R5, UR5 ;  /* 0x0000000500057c02 */ /* 0x000fcc0008000f00 */
[----:B------:R1:W3:Y:S01]  /*01c0*/  LDC.64 R10, c[0x4][R2] ;  /* 0x01000000020a7b82 */ /* 0x0002e20000000a00 */
[----:B0-----:R1:W-:Y:S04]  /*01d0*/  STL.64 [R1], R8 ;  /* 0x0000000801007387 */ /* 0x0013e80000100a00 */
[----:B--2---:R1:W-:Y:S02]  /*01e0*/  STL [R1+0x8], R0 ;  /* 0x0000080001007387 */ /* 0x0043e40000100800 */
[----:B------:R-:W-:-:S07]  /*01f0*/  LEPC R20, `(.L_x_1) ;  /* 0x000000001014794e */ /* 0x000fce0000000000 */
[----:B-1-3--:R-:W-:Y:S05]  /*0200*/  CALL.ABS.NOINC R10 ;  /* 0x000000000a007343 */ /* 0x00afea0003c00000 */
.L_x_1:
        /* <DEDUP_REMOVED lines=8> */
[----:B------:R-:W1:Y:S01]  /*0290*/  LDC.64 R2, c[0x4][R2] ;  /* 0x0100000002027b82 */ /* 0x000e620000000a00 */
[----:B0-----:R0:W-:Y:S04]  /*02a0*/  STL.64 [R1], R8 ;  /* 0x0000000801007387 */ /* 0x0011e80000100a00 */
[----:B--2---:R0:W-:Y:S02]  /*02b0*/  STL [R1+0x8], R0 ;  /* 0x0000080001007387 */ /* 0x0041e40000100800 */
[----:B------:R-:W-:-:S07]  /*02c0*/  LEPC R20, `(.L_x_2) ;  /* 0x000000001014794e */ /* 0x000fce0000000000 */
[----:B01----:R-:W-:Y:S05]  /*02d0*/  CALL.ABS.NOINC R2 ;  /* 0x0000000002007343 */ /* 0x003fea0003c00000 */
.L_x_2:
[----:B------:R-:W-:Y:S05]  /*02e0*/  EXIT ;  /* 0x000000000000794d */ /* 0x000fea0003800000 */
.L_x_3:
[----:B------:R-:W-:-:S00]  /*02f0*/  BRA `(.L_x_3) ;  /* 0xfffffffc00fc7947 */ /* 0x000fc0000383ffff */
[----:B------:R-:W-:-:S00]  /*0300*/  NOP ;  /* 0x0000000000007918 */ /* 0x000fc00000000000 */
[----:B------:R-:W-:-:S00]  /*0310*/  NOP ;  /* 0x0000000000007918 */ /* 0x000fc00000000000 */
[----:B------:R-:W-:-:S00]  /*0320*/  NOP ;  /* 0x0000000000007918 */ /* 0x000fc00000000000 */
[----:B------:R-:W-:-:S00]  /*0330*/  NOP ;  /* 0x0000000000007918 */ /* 0x000fc00000000000 */
[----:B------:R-:W-:-:S00]  /*0340*/  NOP ;  /* 0x0000000000007918 */ /* 0x000fc00000000000 */
[----:B------:R-:W-:-:S00]  /*0350*/  NOP ;  /* 0x0000000000007918 */ /* 0x000fc00000000000 */
[----:B------:R-:W-:-:S00]  /*0360*/  NOP ;  /* 0x0000000000007918 */ /* 0x000fc00000000000 */
[----:B------:R-:W-:-:S00]  /*0370*/  NOP ;  /* 0x0000000000007918 */ /* 0x000fc00000000000 */
.L_x_4:


//--------------------- .nv.global.init           --------------------------
	.section	.nv.global.init,"aw",@progbits
.nv.global.init:
	.type		$str$2,@object
	.size		$str$2,($str$1 - $str$2)
$str$2:
        /*0000*/ 	.byte	0x67, 0x72, 0x69, 0x64, 0x44, 0x69, 0x6d, 0x20, 0x3d, 0x20, 0x28, 0x20, 0x25, 0x64, 0x2c, 0x20
        /*0010*/ 	.byte	0x25, 0x64, 0x2c, 0x20, 0x25, 0x64, 0x29, 0x0a, 0x00
	.type		$str$1,@object
	.size		$str$1,($str - $str$1)
$str$1:
        /*0019*/ 	.byte	0x62, 0x6c, 0x6f, 0x63, 0x6b, 0x44, 0x69, 0x6d, 0x20, 0x3d, 0x20, 0x28, 0x20, 0x25, 0x64, 0x2c
        /*0029*/ 	.byte	0x20, 0x25, 0x64, 0x2c, 0x20, 0x25, 0x64, 0x29, 0x0a, 0x00
	.type		$str,@object
	.size		$str,(.L_0 - $str)
$str:
        /*0033*/ 	.byte	0x74, 0x68, 0x72, 0x65, 0x61, 0x64, 0x49, 0x64, 0x78, 0x20, 0x3d, 0x20, 0x28, 0x20, 0x25, 0x64
        /*0043*/ 	.byte	0x2c, 0x20, 0x25, 0x64, 0x2c, 0x20, 0x25, 0x64, 0x29, 0x0a, 0x00
.L_0:


//--------------------- .nv.shared.reserved.0     --------------------------
	.section	.nv.shared.reserved.0,"aw",@nobits
	.weak		__nv_reservedSMEM_offset_0_alias
	.size		__nv_reservedSMEM_offset_0_alias, 0, 64
	.other		__nv_reservedSMEM_offset_0_alias,@"STO_CUDA_RESERVED_SHARED STV_DEFAULT"
__nv_reservedSMEM_offset_0_alias:
	.zero		0
	.zero		64


//--------------------- .nv.constant0._Z10checkIndexv --------------------------
	.section	.nv.constant0._Z10checkIndexv,"a",@progbits
	.sectionflags	@""
	.align	4
.nv.constant0._Z10checkIndexv:
	.zero		896


//--------------------- SYMBOLS --------------------------

	.type		.nv.reservedSmem.offset0,@object
	.size		.nv.reservedSmem.offset0,0x4
	.type		vprintf,@function
